//
// Generated by NVIDIA NVVM Compiler
//
// Compiler Build ID: CL-36424714
// Cuda compilation tools, release 13.0, V13.0.88
// Based on NVVM 20.0.0
//

.version 9.0
.target sm_100
.address_size 64

	// .globl	_Z15vectorAddStaticv
.global .attribute(.managed) .align 4 .b8 A[4096];
.global .attribute(.managed) .align 4 .b8 B[4096];
.global .attribute(.managed) .align 4 .b8 C[4096];

.visible .entry _Z15vectorAddStaticv()
{
	.reg .pred 	%p<2>;
	.reg .b32 	%r<5>;
	.reg .b32 	%f<4>;
	.reg .b64 	%rd<8>;

	mov.u32 	%r2, %tid.x;
	mov.u32 	%r3, %ctaid.x;
	mov.u32 	%r4, %ntid.x;
	mad.lo.s32 	%r1, %r3, %r4, %r2;
	setp.gt.s32 	%p1, %r1, 1023;
	@%p1 bra 	$L__BB0_2;
	mul.wide.s32 	%rd1, %r1, 4;
	mov.u64 	%rd2, A;
	add.s64 	%rd3, %rd2, %rd1;
	ld.global.f32 	%f1, [%rd3];
	mov.u64 	%rd4, B;
	add.s64 	%rd5, %rd4, %rd1;
	ld.global.f32 	%f2, [%rd5];
	add.f32 	%f3, %f1, %f2;
	mov.u64 	%rd6, C;
	add.s64 	%rd7, %rd6, %rd1;
	st.global.f32 	[%rd7], %f3;
$L__BB0_2:
	ret;

}


// ===== COMPILED SASS (sm_100) =====

	.target	sm_100

	.elftype	@"ET_EXEC"


//--------------------- .note.nv.tkinfo           --------------------------
	.section	.note.nv.tkinfo,"",@"SHT_NOTE"
	.sectionflags	@"SHF_NOTE_NV_TKINFO"
	.tkinfo
        /*0018*/ 	.word	0x00000002
        /*0030*/ 	.string	""
        /*0030*/ 	.string	"ptxas"
        /*0030*/ 	.string	"Cuda compilation tools, release 13.0, V13.0.88"
        /*0030*/ 	.string	"Build cuda_13.0.r13.0/compiler.36424714_0"
        /*0030*/ 	.string	"-arch sm_100 -m 64 "



//--------------------- .note.nv.cuinfo           --------------------------
	.section	.note.nv.cuinfo,"",@"SHT_NOTE"
	.sectionflags	@"SHF_NOTE_NV_CUINFO"
        /*0018*/ 	.short	0x0002
        /*001a*/ 	.short	0x0064
        /*001c*/ 	.short	0x0082
	.zero		2


//--------------------- .nv.info                  --------------------------
	.section	.nv.info,"",@"SHT_CUDA_INFO"
	.align	4


	//----- nvinfo : EIATTR_REGCOUNT
	.align		4
        /*0000*/ 	.byte	0x04, 0x2f
        /*0002*/ 	.short	(.L_4 - .L_3)
	.align		4
.L_3:
        /*0004*/ 	.word	index@(_Z15vectorAddStaticv)
        /*0008*/ 	.word	0x0000000c


	//----- nvinfo : EIATTR_FRAME_SIZE
	.align		4
.L_4:
        /*000c*/ 	.byte	0x04, 0x11
        /*000e*/ 	.short	(.L_6 - .L_5)
	.align		4
.L_5:
        /*0010*/ 	.word	index@(_Z15vectorAddStaticv)
        /*0014*/ 	.word	0x00000000


	//----- nvinfo : EIATTR_MIN_STACK_SIZE
	.align		4
.L_6:
        /*0018*/ 	.byte	0x04, 0x12
        /*001a*/ 	.short	(.L_8 - .L_7)
	.align		4
.L_7:
        /*001c*/ 	.word	index@(_Z15vectorAddStaticv)
        /*0020*/ 	.word	0x00000000
.L_8:


//--------------------- .nv.compat                --------------------------
	.section	.nv.compat,"",@"SHT_CUDA_COMPAT_INFO"
	.align	4
        /*0000*/ 	.byte	0x02, 0x09, 0x00, 0x00, 0x02, 0x02, 0x01, 0x00, 0x02, 0x05, 0x05, 0x00, 0x03, 0x07, 0x01, 0x01
        /*0010*/ 	.byte	0x02, 0x03, 0x00, 0x00, 0x02, 0x06, 0x01, 0x00, 0x04, 0x0b, 0x08, 0x00, 0x09, 0x00, 0x00, 0x00
        /*0020*/ 	.byte	0x00, 0x00, 0x00, 0x00


//--------------------- .nv.info._Z15vectorAddStaticv --------------------------
	.section	.nv.info._Z15vectorAddStaticv,"",@"SHT_CUDA_INFO"
	.sectionflags	@""
	.align	4


	//----- nvinfo : EIATTR_CUDA_API_VERSION
	.align		4
        /*0000*/ 	.byte	0x04, 0x37
        /*0002*/ 	.short	(.L_10 - .L_9)
.L_9:
        /*0004*/ 	.word	0x00000082


	//----- nvinfo : EIATTR_SPARSE_MMA_MASK
	.align		4
.L_10:
        /*0008*/ 	.byte	0x03, 0x50
        /*000a*/ 	.short	0x0000


	//----- nvinfo : EIATTR_MAXREG_COUNT
	.align		4
        /*000c*/ 	.byte	0x03, 0x1b
        /*000e*/ 	.short	0x00ff


	//----- nvinfo : EIATTR_MERCURY_ISA_VERSION
	.align		4
        /*0010*/ 	.byte	0x03, 0x5f
        /*0012*/ 	.short	0x0101


	//----- nvinfo : EIATTR_VRC_CTA_INIT_COUNT
	.align		4
        /*0014*/ 	.byte	0x02, 0x4a
	.zero		1
	.zero		1


	//----- nvinfo : EIATTR_EXIT_INSTR_OFFSETS
	.align		4
        /*0018*/ 	.byte	0x04, 0x1c
        /*001a*/ 	.short	(.L_12 - .L_11)


	//   ....[0]....
.L_11:
        /*001c*/ 	.word	0x00000060


	//   ....[1]....
        /*0020*/ 	.word	0x00000120


	//----- nvinfo : EIATTR_SW_WAR
	.align		4
.L_12:
        /*0024*/ 	.byte	0x04, 0x36
        /*0026*/ 	.short	(.L_14 - .L_13)
.L_13:
        /*0028*/ 	.word	0x00000008
.L_14:


//--------------------- .nv.callgraph             --------------------------
	.section	.nv.callgraph,"",@"SHT_CUDA_CALLGRAPH"
	.align	4
	.sectionentsize	8
	.align		4
        /*0000*/ 	.word	0x00000000
	.align		4
        /*0004*/ 	.word	0xffffffff
	.align		4
        /*0008*/ 	.word	0x00000000
	.align		4
        /*000c*/ 	.word	0xfffffffe
	.align		4
        /*0010*/ 	.word	0x00000000
	.align		4
        /*0014*/ 	.word	0xfffffffd
	.align		4
        /*0018*/ 	.word	0x00000000
	.align		4
        /*001c*/ 	.word	0xfffffffc


//--------------------- .nv.constant4             --------------------------
	.section	.nv.constant4,"a",@progbits
	.align	8
	.align		8
.nv.constant4:
        /*0000*/ 	.dword	A
	.align		8
        /*0008*/ 	.dword	B
	.align		8
        /*0010*/ 	.dword	C


//--------------------- .text._Z15vectorAddStaticv --------------------------
	.section	.text._Z15vectorAddStaticv,"ax",@progbits
	.align	128
        .global         _Z15vectorAddStaticv
        .type           _Z15vectorAddStaticv,@function
        .size           _Z15vectorAddStaticv,(.L_x_1 - _Z15vectorAddStaticv)
        .other          _Z15vectorAddStaticv,@"STO_CUDA_ENTRY STV_DEFAULT"
_Z15vectorAddStaticv:
.text._Z15vectorAddStaticv:
[----:B------:R-:W-:Y:S01]  /*0000*/  LDC R1, c[0x0][0x37c] ;  /* 0x0000df00ff017b82 */ /* 0x000fe20000000800 */
[----:B------:R-:W0:Y:S07]  /*0010*/  S2R R9, SR_TID.X ;  /* 0x0000000000097919 */ /* 0x000e2e0000002100 */
[----:B------:R-:W0:Y:S08]  /*0020*/  S2UR UR4, SR_CTAID.X ;  /* 0x00000000000479c3 */ /* 0x000e300000002500 */
[----:B------:R-:W0:Y:S02]  /*0030*/  LDC R0, c[0x0][0x360] ;  /* 0x0000d800ff007b82 */ /* 0x000e240000000800 */
[----:B0-----:R-:W-:-:S05]  /*0040*/  IMAD R9, R0, UR4, R9 ;  /* 0x0000000400097c24 */ /* 0x001fca000f8e0209 */
[----:B------:R-:W-:-:S13]  /*0050*/  ISETP.GT.AND P0, PT, R9, 0x3ff, PT ;  /* 0x000003ff0900780c */ /* 0x000fda0003f04270 */
[----:B------:R-:W-:Y:S05]  /*0060*/  @P0 EXIT ;  /* 0x000000000000094d */ /* 0x000fea0003800000 */
[----:B------:R-:W0:Y:S01]  /*0070*/  LDC.64 R2, c[0x4][RZ] ;  /* 0x01000000ff027b82 */ /* 0x000e220000000a00 */
[----:B------:R-:W1:Y:S07]  /*0080*/  LDCU.64 UR4, c[0x0][0x358] ;  /* 0x00006b00ff0477ac */ /* 0x000e6e0008000a00 */
[----:B------:R-:W2:Y:S08]  /*0090*/  LDC.64 R4, c[0x4][0x8] ;  /* 0x01000200ff047b82 */ /* 0x000eb00000000a00 */
[----:B------:R-:W3:Y:S01]  /*00a0*/  LDC.64 R6, c[0x4][0x10] ;  /* 0x01000400ff067b82 */ /* 0x000ee20000000a00 */
[----:B0-----:R-:W-:-:S06]  /*00b0*/  IMAD.WIDE R2, R9, 0x4, R2 ;  /* 0x0000000409027825 */ /* 0x001fcc00078e0202 */
[----:B-1----:R-:W4:Y:S01]  /*00c0*/  LDG.E R2, desc[UR4][R2.64] ;  /* 0x0000000402027981 */ /* 0x002f22000c1e1900 */
[----:B--2---:R-:W-:-:S06]  /*00d0*/  IMAD.WIDE R4, R9, 0x4, R4 ;  /* 0x0000000409047825 */ /* 0x004fcc00078e0204 */
[----:B------:R-:W4:Y:S01]  /*00e0*/  LDG.E R5, desc[UR4][R4.64] ;  /* 0x0000000404057981 */ /* 0x000f22000c1e1900 */
[----:B---3--:R-:W-:-:S04]  /*00f0*/  IMAD.WIDE R6, R9, 0x4, R6 ;  /* 0x0000000409067825 */ /* 0x008fc800078e0206 */
[----:B----4-:R-:W-:-:S05]  /*0100*/  FADD R9, R2, R5 ;  /* 0x0000000502097221 */ /* 0x010fca0000000000 */
[----:B------:R-:W-:Y:S01]  /*0110*/  STG.E desc[UR4][R6.64], R9 ;  /* 0x0000000906007986 */ /* 0x000fe2000c101904 */
[----:B------:R-:W-:Y:S05]  /*0120*/  EXIT ;  /* 0x000000000000794d */ /* 0x000fea0003800000 */
.L_x_0:
[----:B------:R-:W-:-:S00]  /*0130*/  BRA `(.L_x_0) ;  /* 0xfffffffc00fc7947 */ /* 0x000fc0000383ffff */
[----:B------:R-:W-:-:S00]  /*0140*/  NOP ;  /* 0x0000000000007918 */ /* 0x000fc00000000000 */
        /* <DEDUP_REMOVED lines=11> */
.L_x_1:


//--------------------- .nv.shared.reserved.0     --------------------------
	.section	.nv.shared.reserved.0,"aw",@nobits
	.weak		__nv_reservedSMEM_offset_0_alias
	.size		__nv_reservedSMEM_offset_0_alias, 0, 64
	.other		__nv_reservedSMEM_offset_0_alias,@"STO_CUDA_RESERVED_SHARED STV_DEFAULT"
__nv_reservedSMEM_offset_0_alias:
	.zero		0
	.zero		64


//--------------------- .nv.global                --------------------------
	.section	.nv.global,"aw",@nobits
	.align	4
.nv.global:
	.type		C,@object
	.size		C,(A - C)
	.other		C,@"STV_DEFAULT STO_CUDA_MANAGED"
C:
	.zero		4096
	.type		A,@object
	.size		A,(B - A)
	.other		A,@"STV_DEFAULT STO_CUDA_MANAGED"
A:
	.zero		4096
	.type		B,@object
	.size		B,(.L_1 - B)
	.other		B,@"STV_DEFAULT STO_CUDA_MANAGED"
B:
	.zero		4096
.L_1:


//--------------------- .nv.constant0._Z15vectorAddStaticv --------------------------
	.section	.nv.constant0._Z15vectorAddStaticv,"a",@progbits
	.sectionflags	@""
	.align	4
.nv.constant0._Z15vectorAddStaticv:
	.zero		896


//--------------------- SYMBOLS --------------------------

	.type		.nv.reservedSmem.offset0,@object
	.size		.nv.reservedSmem.offset0,0x4
